//
// Generated by NVIDIA NVVM Compiler
//
// Compiler Build ID: CL-36424714
// Cuda compilation tools, release 13.0, V13.0.88
// Based on NVVM 20.0.0
//

.version 9.0
.target sm_100
.address_size 64

	// .globl	_Z3addiPfS_

.visible .entry _Z3addiPfS_(
	.param .u32 _Z3addiPfS__param_0,
	.param .u64 .ptr .align 1 _Z3addiPfS__param_1,
	.param .u64 .ptr .align 1 _Z3addiPfS__param_2
)
{
	.reg .pred 	%p<7>;
	.reg .b32 	%r<31>;
	.reg .b32 	%f<16>;
	.reg .b64 	%rd<18>;

	ld.param.u32 	%r12, [_Z3addiPfS__param_0];
	ld.param.u64 	%rd3, [_Z3addiPfS__param_1];
	ld.param.u64 	%rd4, [_Z3addiPfS__param_2];
	cvta.to.global.u64 	%rd1, %rd4;
	cvta.to.global.u64 	%rd2, %rd3;
	mov.u32 	%r13, %ctaid.x;
	mov.u32 	%r14, %ntid.x;
	mov.u32 	%r15, %tid.x;
	mad.lo.s32 	%r29, %r13, %r14, %r15;
	mov.u32 	%r16, %nctaid.x;
	mul.lo.s32 	%r2, %r14, %r16;
	setp.ge.s32 	%p1, %r29, %r12;
	@%p1 bra 	$L__BB0_7;
	add.s32 	%r17, %r29, %r2;
	max.s32 	%r18, %r12, %r17;
	setp.lt.s32 	%p2, %r17, %r12;
	selp.u32 	%r19, 1, 0, %p2;
	add.s32 	%r20, %r17, %r19;
	sub.s32 	%r21, %r18, %r20;
	div.u32 	%r22, %r21, %r2;
	add.s32 	%r3, %r22, %r19;
	and.b32  	%r23, %r3, 3;
	setp.eq.s32 	%p3, %r23, 3;
	@%p3 bra 	$L__BB0_4;
	add.s32 	%r24, %r3, 1;
	and.b32  	%r25, %r24, 3;
	neg.s32 	%r27, %r25;
$L__BB0_3:
	.pragma "nounroll";
	mul.wide.s32 	%rd5, %r29, 4;
	add.s64 	%rd6, %rd1, %rd5;
	add.s64 	%rd7, %rd2, %rd5;
	ld.global.f32 	%f1, [%rd7];
	ld.global.f32 	%f2, [%rd6];
	add.f32 	%f3, %f1, %f2;
	st.global.f32 	[%rd6], %f3;
	add.s32 	%r29, %r29, %r2;
	add.s32 	%r27, %r27, 1;
	setp.ne.s32 	%p4, %r27, 0;
	@%p4 bra 	$L__BB0_3;
$L__BB0_4:
	setp.lt.u32 	%p5, %r3, 3;
	@%p5 bra 	$L__BB0_7;
	mul.wide.s32 	%rd11, %r2, 4;
	shl.b32 	%r26, %r2, 2;
$L__BB0_6:
	mul.wide.s32 	%rd8, %r29, 4;
	add.s64 	%rd9, %rd2, %rd8;
	ld.global.f32 	%f4, [%rd9];
	add.s64 	%rd10, %rd1, %rd8;
	ld.global.f32 	%f5, [%rd10];
	add.f32 	%f6, %f4, %f5;
	st.global.f32 	[%rd10], %f6;
	add.s64 	%rd12, %rd9, %rd11;
	ld.global.f32 	%f7, [%rd12];
	add.s64 	%rd13, %rd10, %rd11;
	ld.global.f32 	%f8, [%rd13];
	add.f32 	%f9, %f7, %f8;
	st.global.f32 	[%rd13], %f9;
	add.s64 	%rd14, %rd12, %rd11;
	ld.global.f32 	%f10, [%rd14];
	add.s64 	%rd15, %rd13, %rd11;
	ld.global.f32 	%f11, [%rd15];
	add.f32 	%f12, %f10, %f11;
	st.global.f32 	[%rd15], %f12;
	add.s64 	%rd16, %rd14, %rd11;
	ld.global.f32 	%f13, [%rd16];
	add.s64 	%rd17, %rd15, %rd11;
	ld.global.f32 	%f14, [%rd17];
	add.f32 	%f15, %f13, %f14;
	st.global.f32 	[%rd17], %f15;
	add.s32 	%r29, %r26, %r29;
	setp.lt.s32 	%p6, %r29, %r12;
	@%p6 bra 	$L__BB0_6;
$L__BB0_7:
	bar.sync 	0;
	ret;

}


// ===== COMPILED SASS (sm_100) =====

	.target	sm_100

	.elftype	@"ET_EXEC"


//--------------------- .note.nv.tkinfo           --------------------------
	.section	.note.nv.tkinfo,"",@"SHT_NOTE"
	.sectionflags	@"SHF_NOTE_NV_TKINFO"
	.tkinfo
        /*0018*/ 	.word	0x00000002
        /*0030*/ 	.string	""
        /*0030*/ 	.string	"ptxas"
        /*0030*/ 	.string	"Cuda compilation tools, release 13.0, V13.0.88"
        /*0030*/ 	.string	"Build cuda_13.0.r13.0/compiler.36424714_0"
        /*0030*/ 	.string	"-arch sm_100 -m 64 "



//--------------------- .note.nv.cuinfo           --------------------------
	.section	.note.nv.cuinfo,"",@"SHT_NOTE"
	.sectionflags	@"SHF_NOTE_NV_CUINFO"
        /*0018*/ 	.short	0x0002
        /*001a*/ 	.short	0x0064
        /*001c*/ 	.short	0x0082
	.zero		2


//--------------------- .nv.info                  --------------------------
	.section	.nv.info,"",@"SHT_CUDA_INFO"
	.align	4


	//----- nvinfo : EIATTR_REGCOUNT
	.align		4
        /*0000*/ 	.byte	0x04, 0x2f
        /*0002*/ 	.short	(.L_1 - .L_0)
	.align		4
.L_0:
        /*0004*/ 	.word	index@(_Z3addiPfS_)
        /*0008*/ 	.word	0x00000016


	//----- nvinfo : EIATTR_FRAME_SIZE
	.align		4
.L_1:
        /*000c*/ 	.byte	0x04, 0x11
        /*000e*/ 	.short	(.L_3 - .L_2)
	.align		4
.L_2:
        /*0010*/ 	.word	index@(_Z3addiPfS_)
        /*0014*/ 	.word	0x00000000


	//----- nvinfo : EIATTR_MIN_STACK_SIZE
	.align		4
.L_3:
        /*0018*/ 	.byte	0x04, 0x12
        /*001a*/ 	.short	(.L_5 - .L_4)
	.align		4
.L_4:
        /*001c*/ 	.word	index@(_Z3addiPfS_)
        /*0020*/ 	.word	0x00000000
.L_5:


//--------------------- .nv.compat                --------------------------
	.section	.nv.compat,"",@"SHT_CUDA_COMPAT_INFO"
	.align	4
        /*0000*/ 	.byte	0x02, 0x09, 0x00, 0x00, 0x02, 0x02, 0x01, 0x00, 0x02, 0x05, 0x05, 0x00, 0x03, 0x07, 0x01, 0x01
        /*0010*/ 	.byte	0x02, 0x03, 0x00, 0x00, 0x02, 0x06, 0x01, 0x00, 0x04, 0x0b, 0x08, 0x00, 0x09, 0x00, 0x00, 0x00
        /*0020*/ 	.byte	0x00, 0x00, 0x00, 0x00


//--------------------- .nv.info._Z3addiPfS_      --------------------------
	.section	.nv.info._Z3addiPfS_,"",@"SHT_CUDA_INFO"
	.sectionflags	@""
	.align	4


	//----- nvinfo : EIATTR_CUDA_API_VERSION
	.align		4
        /*0000*/ 	.byte	0x04, 0x37
        /*0002*/ 	.short	(.L_7 - .L_6)
.L_6:
        /*0004*/ 	.word	0x00000082


	//----- nvinfo : EIATTR_KPARAM_INFO
	.align		4
.L_7:
        /*0008*/ 	.byte	0x04, 0x17
        /*000a*/ 	.short	(.L_9 - .L_8)
.L_8:
        /*000c*/ 	.word	0x00000000
        /*0010*/ 	.short	0x0002
        /*0012*/ 	.short	0x0010
        /*0014*/ 	.byte	0x00, 0xf5, 0x21, 0x00


	//----- nvinfo : EIATTR_KPARAM_INFO
	.align		4
.L_9:
        /*0018*/ 	.byte	0x04, 0x17
        /*001a*/ 	.short	(.L_11 - .L_10)
.L_10:
        /*001c*/ 	.word	0x00000000
        /*0020*/ 	.short	0x0001
        /*0022*/ 	.short	0x0008
        /*0024*/ 	.byte	0x00, 0xf5, 0x21, 0x00


	//----- nvinfo : EIATTR_KPARAM_INFO
	.align		4
.L_11:
        /*0028*/ 	.byte	0x04, 0x17
        /*002a*/ 	.short	(.L_13 - .L_12)
.L_12:
        /*002c*/ 	.word	0x00000000
        /*0030*/ 	.short	0x0000
        /*0032*/ 	.short	0x0000
        /*0034*/ 	.byte	0x00, 0xf0, 0x11, 0x00


	//----- nvinfo : EIATTR_SPARSE_MMA_MASK
	.align		4
.L_13:
        /*0038*/ 	.byte	0x03, 0x50
        /*003a*/ 	.short	0x0000


	//----- nvinfo : EIATTR_MAXREG_COUNT
	.align		4
        /*003c*/ 	.byte	0x03, 0x1b
        /*003e*/ 	.short	0x00ff


	//----- nvinfo : EIATTR_NUM_BARRIERS
	.align		4
        /*0040*/ 	.byte	0x02, 0x4c
        /*0042*/ 	.byte	0x01
	.zero		1


	//----- nvinfo : EIATTR_MERCURY_ISA_VERSION
	.align		4
        /*0044*/ 	.byte	0x03, 0x5f
        /*0046*/ 	.short	0x0101


	//----- nvinfo : EIATTR_VRC_CTA_INIT_COUNT
	.align		4
        /*0048*/ 	.byte	0x02, 0x4a
	.zero		1
	.zero		1


	//----- nvinfo : EIATTR_EXIT_INSTR_OFFSETS
	.align		4
        /*004c*/ 	.byte	0x04, 0x1c
        /*004e*/ 	.short	(.L_15 - .L_14)


	//   ....[0]....
.L_14:
        /*0050*/ 	.word	0x00000630


	//----- nvinfo : EIATTR_CRS_STACK_SIZE
	.align		4
.L_15:
        /*0054*/ 	.byte	0x04, 0x1e
        /*0056*/ 	.short	(.L_17 - .L_16)
.L_16:
        /*0058*/ 	.word	0x00000000


	//----- nvinfo : EIATTR_CBANK_PARAM_SIZE
	.align		4
.L_17:
        /*005c*/ 	.byte	0x03, 0x19
        /*005e*/ 	.short	0x0018


	//----- nvinfo : EIATTR_PARAM_CBANK
	.align		4
        /*0060*/ 	.byte	0x04, 0x0a
        /*0062*/ 	.short	(.L_19 - .L_18)
	.align		4
.L_18:
        /*0064*/ 	.word	index@(.nv.constant0._Z3addiPfS_)
        /*0068*/ 	.short	0x0380
        /*006a*/ 	.short	0x0018


	//----- nvinfo : EIATTR_SW_WAR
	.align		4
.L_19:
        /*006c*/ 	.byte	0x04, 0x36
        /*006e*/ 	.short	(.L_21 - .L_20)
.L_20:
        /*0070*/ 	.word	0x00000008
.L_21:


//--------------------- .nv.callgraph             --------------------------
	.section	.nv.callgraph,"",@"SHT_CUDA_CALLGRAPH"
	.align	4
	.sectionentsize	8
	.align		4
        /*0000*/ 	.word	0x00000000
	.align		4
        /*0004*/ 	.word	0xffffffff
	.align		4
        /*0008*/ 	.word	0x00000000
	.align		4
        /*000c*/ 	.word	0xfffffffe
	.align		4
        /*0010*/ 	.word	0x00000000
	.align		4
        /*0014*/ 	.word	0xfffffffd
	.align		4
        /*0018*/ 	.word	0x00000000
	.align		4
        /*001c*/ 	.word	0xfffffffc


//--------------------- .text._Z3addiPfS_         --------------------------
	.section	.text._Z3addiPfS_,"ax",@progbits
	.align	128
        .global         _Z3addiPfS_
        .type           _Z3addiPfS_,@function
        .size           _Z3addiPfS_,(.L_x_7 - _Z3addiPfS_)
        .other          _Z3addiPfS_,@"STO_CUDA_ENTRY STV_DEFAULT"
_Z3addiPfS_:
.text._Z3addiPfS_:
[----:B------:R-:W-:Y:S01]  /*0000*/  LDC R1, c[0x0][0x37c] ;  /* 0x0000df00ff017b82 */ /* 0x000fe20000000800 */
[----:B------:R-:W0:Y:S07]  /*0010*/  S2R R3, SR_TID.X ;  /* 0x0000000000037919 */ /* 0x000e2e0000002100 */
[----:B------:R-:W0:Y:S01]  /*0020*/  S2UR UR4, SR_CTAID.X ;  /* 0x00000000000479c3 */ /* 0x000e220000002500 */
[----:B------:R-:W1:Y:S01]  /*0030*/  LDCU UR6, c[0x0][0x380] ;  /* 0x00007000ff0677ac */ /* 0x000e620008000800 */
[----:B------:R-:W-:Y:S06]  /*0040*/  BSSY.RECONVERGENT B0, `(.L_x_0) ;  /* 0x000005d000007945 */ /* 0x000fec0003800200 */
[----:B------:R-:W0:Y:S01]  /*0050*/  LDC R0, c[0x0][0x360] ;  /* 0x0000d800ff007b82 */ /* 0x000e220000000800 */
[----:B------:R-:W2:Y:S01]  /*0060*/  LDCU UR5, c[0x0][0x370] ;  /* 0x00006e00ff0577ac */ /* 0x000ea20008000800 */
[----:B0-----:R-:W-:-:S02]  /*0070*/  IMAD R3, R0, UR4, R3 ;  /* 0x0000000400037c24 */ /* 0x001fc4000f8e0203 */
[----:B--2---:R-:W-:-:S03]  /*0080*/  IMAD R0, R0, UR5, RZ ;  /* 0x0000000500007c24 */ /* 0x004fc6000f8e02ff */
[----:B-1----:R-:W-:-:S13]  /*0090*/  ISETP.GE.AND P0, PT, R3, UR6, PT ;  /* 0x0000000603007c0c */ /* 0x002fda000bf06270 */
[----:B------:R-:W-:Y:S05]  /*00a0*/  @P0 BRA `(.L_x_1) ;  /* 0x0000000400580947 */ /* 0x000fea0003800000 */
[----:B------:R-:W0:Y:S01]  /*00b0*/  I2F.U32.RP R8, R0 ;  /* 0x0000000000087306 */ /* 0x000e220000209000 */
[C---:B------:R-:W-:Y:S01]  /*00c0*/  IADD3 R2, PT, PT, R0.reuse, R3, RZ ;  /* 0x0000000300027210 */ /* 0x040fe20007ffe0ff */
[----:B------:R-:W-:Y:S01]  /*00d0*/  IMAD.MOV R9, RZ, RZ, -R0 ;  /* 0x000000ffff097224 */ /* 0x000fe200078e0a00 */
[----:B------:R-:W-:Y:S01]  /*00e0*/  ISETP.NE.U32.AND P2, PT, R0, RZ, PT ;  /* 0x000000ff0000720c */ /* 0x000fe20003f45070 */
[----:B------:R-:W1:Y:S01]  /*00f0*/  LDC.64 R14, c[0x0][0x358] ;  /* 0x0000d600ff0e7b82 */ /* 0x000e620000000a00 */
[C---:B------:R-:W-:Y:S01]  /*0100*/  ISETP.GE.AND P0, PT, R2.reuse, UR6, PT ;  /* 0x0000000602007c0c */ /* 0x040fe2000bf06270 */
[----:B------:R-:W-:Y:S01]  /*0110*/  BSSY.RECONVERGENT B1, `(.L_x_2) ;  /* 0x000002b000017945 */ /* 0x000fe20003800200 */
[----:B------:R-:W-:Y:S02]  /*0120*/  VIMNMX R7, PT, PT, R2, UR6, !PT ;  /* 0x0000000602077c48 */ /* 0x000fe4000ffe0100 */
[----:B------:R-:W-:-:S04]  /*0130*/  SEL R6, RZ, 0x1, P0 ;  /* 0x00000001ff067807 */ /* 0x000fc80000000000 */
[----:B------:R-:W-:Y:S01]  /*0140*/  IADD3 R7, PT, PT, R7, -R2, -R6 ;  /* 0x8000000207077210 */ /* 0x000fe20007ffe806 */
[----:B0-----:R-:W0:Y:S02]  /*0150*/  MUFU.RCP R8, R8 ;  /* 0x0000000800087308 */ /* 0x001e240000001000 */
[----:B0-----:R-:W-:-:S06]  /*0160*/  VIADD R4, R8, 0xffffffe ;  /* 0x0ffffffe08047836 */ /* 0x001fcc0000000000 */
[----:B------:R0:W2:Y:S02]  /*0170*/  F2I.FTZ.U32.TRUNC.NTZ R5, R4 ;  /* 0x0000000400057305 */ /* 0x0000a4000021f000 */
[----:B0-----:R-:W-:Y:S02]  /*0180*/  IMAD.MOV.U32 R4, RZ, RZ, RZ ;  /* 0x000000ffff047224 */ /* 0x001fe400078e00ff */
[----:B--2---:R-:W-:-:S04]  /*0190*/  IMAD R9, R9, R5, RZ ;  /* 0x0000000509097224 */ /* 0x004fc800078e02ff */
[----:B------:R-:W-:-:S06]  /*01a0*/  IMAD.HI.U32 R8, R5, R9, R4 ;  /* 0x0000000905087227 */ /* 0x000fcc00078e0004 */
[----:B------:R-:W-:-:S04]  /*01b0*/  IMAD.HI.U32 R5, R8, R7, RZ ;  /* 0x0000000708057227 */ /* 0x000fc800078e00ff */
[----:B------:R-:W-:-:S04]  /*01c0*/  IMAD.MOV R2, RZ, RZ, -R5 ;  /* 0x000000ffff027224 */ /* 0x000fc800078e0a05 */
[----:B------:R-:W-:-:S05]  /*01d0*/  IMAD R7, R0, R2, R7 ;  /* 0x0000000200077224 */ /* 0x000fca00078e0207 */
[----:B------:R-:W-:-:S13]  /*01e0*/  ISETP.GE.U32.AND P0, PT, R7, R0, PT ;  /* 0x000000000700720c */ /* 0x000fda0003f06070 */
[----:B------:R-:W-:Y:S01]  /*01f0*/  @P0 IADD3 R7, PT, PT, -R0, R7, RZ ;  /* 0x0000000700070210 */ /* 0x000fe20007ffe1ff */
[----:B------:R-:W-:-:S03]  /*0200*/  @P0 VIADD R5, R5, 0x1 ;  /* 0x0000000105050836 */ /* 0x000fc60000000000 */
[----:B------:R-:W-:-:S13]  /*0210*/  ISETP.GE.U32.AND P1, PT, R7, R0, PT ;  /* 0x000000000700720c */ /* 0x000fda0003f26070 */
[----:B------:R-:W-:Y:S02]  /*0220*/  @P1 IADD3 R5, PT, PT, R5, 0x1, RZ ;  /* 0x0000000105051810 */ /* 0x000fe40007ffe0ff */
[----:B------:R-:W-:-:S05]  /*0230*/  @!P2 LOP3.LUT R5, RZ, R0, RZ, 0x33, !PT ;  /* 0x00000000ff05a212 */ /* 0x000fca00078e33ff */
[----:B------:R-:W-:-:S05]  /*0240*/  IMAD.IADD R2, R6, 0x1, R5 ;  /* 0x0000000106027824 */ /* 0x000fca00078e0205 */
[C---:B------:R-:W-:Y:S02]  /*0250*/  LOP3.LUT R4, R2.reuse, 0x3, RZ, 0xc0, !PT ;  /* 0x0000000302047812 */ /* 0x040fe400078ec0ff */
[----:B------:R-:W-:Y:S02]  /*0260*/  ISETP.GE.U32.AND P1, PT, R2, 0x3, PT ;  /* 0x000000030200780c */ /* 0x000fe40003f26070 */
[----:B------:R-:W-:-:S13]  /*0270*/  ISETP.NE.AND P0, PT, R4, 0x3, PT ;  /* 0x000000030400780c */ /* 0x000fda0003f05270 */
[----:B-1----:R-:W-:Y:S05]  /*0280*/  @!P0 BRA `(.L_x_3) ;  /* 0x00000000004c8947 */ /* 0x002fea0003800000 */
[----:B------:R-:W0:Y:S01]  /*0290*/  LDC.64 R8, c[0x0][0x390] ;  /* 0x0000e400ff087b82 */ /* 0x000e220000000a00 */
[----:B------:R-:W-:-:S04]  /*02a0*/  IADD3 R2, PT, PT, R2, 0x1, RZ ;  /* 0x0000000102027810 */ /* 0x000fc80007ffe0ff */
[----:B------:R-:W-:-:S03]  /*02b0*/  LOP3.LUT R2, R2, 0x3, RZ, 0xc0, !PT ;  /* 0x0000000302027812 */ /* 0x000fc600078ec0ff */
[----:B------:R-:W1:Y:S02]  /*02c0*/  LDC.64 R10, c[0x0][0x388] ;  /* 0x0000e200ff0a7b82 */ /* 0x000e640000000a00 */
[----:B------:R-:W-:-:S07]  /*02d0*/  IMAD.MOV R2, RZ, RZ, -R2 ;  /* 0x000000ffff027224 */ /* 0x000fce00078e0a02 */
.L_x_4:
[C---:B------:R-:W-:Y:S01]  /*02e0*/  R2UR UR4, R14.reuse ;  /* 0x000000000e0472ca */ /* 0x040fe200000e0000 */
[----:B-1----:R-:W-:Y:S01]  /*02f0*/  IMAD.WIDE R6, R3, 0x4, R10 ;  /* 0x0000000403067825 */ /* 0x002fe200078e020a */
[----:B------:R-:W-:Y:S02]  /*0300*/  R2UR UR5, R15 ;  /* 0x000000000f0572ca */ /* 0x000fe400000e0000 */
[----:B------:R-:W-:Y:S01]  /*0310*/  R2UR UR8, R14 ;  /* 0x000000000e0872ca */ /* 0x000fe200000e0000 */
[----:B0-2---:R-:W-:Y:S01]  /*0320*/  IMAD.WIDE R4, R3, 0x4, R8 ;  /* 0x0000000403047825 */ /* 0x005fe200078e0208 */
[----:B------:R-:W-:-:S09]  /*0330*/  R2UR UR9, R15 ;  /* 0x000000000f0972ca */ /* 0x000fd200000e0000 */
[----:B------:R-:W2:Y:S04]  /*0340*/  LDG.E R6, desc[UR4][R6.64] ;  /* 0x0000000406067981 */ /* 0x000ea8000c1e1900 */
[----:B------:R-:W2:Y:S01]  /*0350*/  LDG.E R13, desc[UR8][R4.64] ;  /* 0x00000008040d7981 */ /* 0x000ea2000c1e1900 */
[----:B------:R-:W-:Y:S01]  /*0360*/  IADD3 R2, PT, PT, R2, 0x1, RZ ;  /* 0x0000000102027810 */ /* 0x000fe20007ffe0ff */
[----:B------:R-:W-:-:S03]  /*0370*/  IMAD.IADD R3, R0, 0x1, R3 ;  /* 0x0000000100037824 */ /* 0x000fc600078e0203 */
[----:B------:R-:W-:Y:S01]  /*0380*/  ISETP.NE.AND P0, PT, R2, RZ, PT ;  /* 0x000000ff0200720c */ /* 0x000fe20003f05270 */
[----:B--2---:R-:W-:-:S05]  /*0390*/  FADD R13, R6, R13 ;  /* 0x0000000d060d7221 */ /* 0x004fca0000000000 */
[----:B------:R2:W-:Y:S07]  /*03a0*/  STG.E desc[UR4][R4.64], R13 ;  /* 0x0000000d04007986 */ /* 0x0005ee000c101904 */
[----:B------:R-:W-:Y:S05]  /*03b0*/  @P0 BRA `(.L_x_4) ;  /* 0xfffffffc00c80947 */ /* 0x000fea000383ffff */
.L_x_3:
[----:B------:R-:W-:Y:S05]  /*03c0*/  BSYNC.RECONVERGENT B1 ;  /* 0x0000000000017941 */ /* 0x000fea0003800200 */
.L_x_2:
[----:B------:R-:W-:Y:S05]  /*03d0*/  @!P1 BRA `(.L_x_1) ;  /* 0x00000000008c9947 */ /* 0x000fea0003800000 */
.L_x_5:
[----:B0-2---:R-:W0:Y:S01]  /*03e0*/  LDC.64 R4, c[0x0][0x388] ;  /* 0x0000e200ff047b82 */ /* 0x005e220000000a00 */
[C---:B------:R-:W-:Y:S02]  /*03f0*/  R2UR UR4, R14.reuse ;  /* 0x000000000e0472ca */ /* 0x040fe400000e0000 */
[C---:B------:R-:W-:Y:S02]  /*0400*/  R2UR UR5, R15.reuse ;  /* 0x000000000f0572ca */ /* 0x040fe400000e0000 */
[----:B------:R-:W-:Y:S02]  /*0410*/  R2UR UR8, R14 ;  /* 0x000000000e0872ca */ /* 0x000fe400000e0000 */
[----:B------:R-:W-:Y:S01]  /*0420*/  R2UR UR9, R15 ;  /* 0x000000000f0972ca */ /* 0x000fe200000e0000 */
[----:B------:R-:W1:Y:S01]  /*0430*/  LDC.64 R6, c[0x0][0x390] ;  /* 0x0000e400ff067b82 */ /* 0x000e620000000a00 */
[----:B0-----:R-:W-:-:S07]  /*0440*/  IMAD.WIDE R8, R3, 0x4, R4 ;  /* 0x0000000403087825 */ /* 0x001fce00078e0204 */
[----:B------:R-:W2:Y:S01]  /*0450*/  LDG.E R2, desc[UR4][R8.64] ;  /* 0x0000000408027981 */ /* 0x000ea2000c1e1900 */
[----:B-1----:R-:W-:-:S05]  /*0460*/  IMAD.WIDE R12, R3, 0x4, R6 ;  /* 0x00000004030c7825 */ /* 0x002fca00078e0206 */
[----:B------:R-:W2:Y:S01]  /*0470*/  LDG.E R5, desc[UR8][R12.64] ;  /* 0x000000080c057981 */ /* 0x000ea2000c1e1900 */
[----:B------:R-:W-:Y:S02]  /*0480*/  R2UR UR10, R14 ;  /* 0x000000000e0a72ca */ /* 0x000fe400000e0000 */
[----:B------:R-:W-:Y:S01]  /*0490*/  R2UR UR11, R15 ;  /* 0x000000000f0b72ca */ /* 0x000fe200000e0000 */
[----:B------:R-:W-:-:S04]  /*04a0*/  IMAD.WIDE R6, R0, 0x4, R12 ;  /* 0x0000000400067825 */ /* 0x000fc800078e020c */
[----:B--2---:R-:W-:Y:S01]  /*04b0*/  FADD R17, R2, R5 ;  /* 0x0000000502117221 */ /* 0x004fe20000000000 */
[----:B------:R-:W-:-:S04]  /*04c0*/  IMAD.WIDE R4, R0, 0x4, R8 ;  /* 0x0000000400047825 */ /* 0x000fc800078e0208 */
[----:B------:R0:W-:Y:S04]  /*04d0*/  STG.E desc[UR4][R12.64], R17 ;  /* 0x000000110c007986 */ /* 0x0001e8000c101904 */
[----:B------:R-:W2:Y:S04]  /*04e0*/  LDG.E R2, desc[UR8][R4.64] ;  /* 0x0000000804027981 */ /* 0x000ea8000c1e1900 */
[----:B------:R-:W2:Y:S01]  /*04f0*/  LDG.E R11, desc[UR10][R6.64] ;  /* 0x0000000a060b7981 */ /* 0x000ea2000c1e1900 */
[----:B------:R-:W-:-:S04]  /*0500*/  IMAD.WIDE R8, R0, 0x4, R4 ;  /* 0x0000000400087825 */ /* 0x000fc800078e0204 */
[----:B--2---:R-:W-:Y:S01]  /*0510*/  FADD R19, R2, R11 ;  /* 0x0000000b02137221 */ /* 0x004fe20000000000 */
[----:B------:R-:W-:-:S04]  /*0520*/  IMAD.WIDE R10, R0, 0x4, R6 ;  /* 0x00000004000a7825 */ /* 0x000fc800078e0206 */
[----:B------:R1:W-:Y:S04]  /*0530*/  STG.E desc[UR4][R6.64], R19 ;  /* 0x0000001306007986 */ /* 0x0003e8000c101904 */
[----:B------:R-:W2:Y:S04]  /*0540*/  LDG.E R2, desc[UR8][R8.64] ;  /* 0x0000000808027981 */ /* 0x000ea8000c1e1900 */
[----:B0-----:R-:W2:Y:S01]  /*0550*/  LDG.E R13, desc[UR10][R10.64] ;  /* 0x0000000a0a0d7981 */ /* 0x001ea2000c1e1900 */
[C---:B------:R-:W-:Y:S01]  /*0560*/  IMAD.WIDE R4, R0.reuse, 0x4, R8 ;  /* 0x0000000400047825 */ /* 0x040fe200078e0208 */
[----:B------:R-:W-:-:S03]  /*0570*/  LEA R3, R0, R3, 0x2 ;  /* 0x0000000300037211 */ /* 0x000fc600078e10ff */
[----:B--2---:R-:W-:Y:S01]  /*0580*/  FADD R17, R2, R13 ;  /* 0x0000000d02117221 */ /* 0x004fe20000000000 */
[----:B------:R-:W-:-:S04]  /*0590*/  IMAD.WIDE R12, R0, 0x4, R10 ;  /* 0x00000004000c7825 */ /* 0x000fc800078e020a */
[----:B------:R0:W-:Y:S04]  /*05a0*/  STG.E desc[UR4][R10.64], R17 ;  /* 0x000000110a007986 */ /* 0x0001e8000c101904 */
[----:B------:R-:W2:Y:S04]  /*05b0*/  LDG.E R4, desc[UR8][R4.64] ;  /* 0x0000000804047981 */ /* 0x000ea8000c1e1900 */
[----:B-1----:R-:W2:Y:S01]  /*05c0*/  LDG.E R7, desc[UR10][R12.64] ;  /* 0x0000000a0c077981 */ /* 0x002ea2000c1e1900 */
[----:B------:R-:W-:Y:S01]  /*05d0*/  ISETP.GE.AND P0, PT, R3, UR6, PT ;  /* 0x0000000603007c0c */ /* 0x000fe2000bf06270 */
[----:B--2---:R-:W-:-:S05]  /*05e0*/  FADD R7, R4, R7 ;  /* 0x0000000704077221 */ /* 0x004fca0000000000 */
[----:B------:R0:W-:Y:S07]  /*05f0*/  STG.E desc[UR4][R12.64], R7 ;  /* 0x000000070c007986 */ /* 0x0001ee000c101904 */
[----:B------:R-:W-:Y:S05]  /*0600*/  @!P0 BRA `(.L_x_5) ;  /* 0xfffffffc00748947 */ /* 0x000fea000383ffff */
.L_x_1:
[----:B------:R-:W-:Y:S05]  /*0610*/  BSYNC.RECONVERGENT B0 ;  /* 0x0000000000007941 */ /* 0x000fea0003800200 */
.L_x_0:
[----:B------:R-:W-:Y:S06]  /*0620*/  BAR.SYNC.DEFER_BLOCKING 0x0 ;  /* 0x0000000000007b1d */ /* 0x000fec0000010000 */
[----:B------:R-:W-:Y:S05]  /*0630*/  EXIT ;  /* 0x000000000000794d */ /* 0x000fea0003800000 */
.L_x_6:
[----:B------:R-:W-:-:S00]  /*0640*/  BRA `(.L_x_6) ;  /* 0xfffffffc00fc7947 */ /* 0x000fc0000383ffff */
[----:B------:R-:W-:-:S00]  /*0650*/  NOP ;  /* 0x0000000000007918 */ /* 0x000fc00000000000 */
        /* <DEDUP_REMOVED lines=10> */
.L_x_7:


//--------------------- .nv.shared.reserved.0     --------------------------
	.section	.nv.shared.reserved.0,"aw",@nobits
	.weak		__nv_reservedSMEM_offset_0_alias
	.size		__nv_reservedSMEM_offset_0_alias, 0, 64
	.other		__nv_reservedSMEM_offset_0_alias,@"STO_CUDA_RESERVED_SHARED STV_DEFAULT"
__nv_reservedSMEM_offset_0_alias:
	.zero		0
	.zero		64


//--------------------- .nv.constant0._Z3addiPfS_ --------------------------
	.section	.nv.constant0._Z3addiPfS_,"a",@progbits
	.sectionflags	@""
	.align	4
.nv.constant0._Z3addiPfS_:
	.zero		920


//--------------------- SYMBOLS --------------------------

	.type		.nv.reservedSmem.offset0,@object
	.size		.nv.reservedSmem.offset0,0x4
